//
// Generated by NVIDIA NVVM Compiler
//
// Compiler Build ID: CL-36424714
// Cuda compilation tools, release 13.0, V13.0.88
// Based on NVVM 20.0.0
//

.version 9.0
.target sm_100
.address_size 64

	// .globl	_Z18dump_cluster_smidsPi

.visible .entry _Z18dump_cluster_smidsPi(
	.param .u64 .ptr .align 1 _Z18dump_cluster_smidsPi_param_0
)
.explicitcluster
.reqnctapercluster 16, 1, 1
{
	.reg .pred 	%p<2>;
	.reg .b32 	%r<7>;
	.reg .b64 	%rd<5>;

	ld.param.u64 	%rd1, [_Z18dump_cluster_smidsPi_param_0];
	mov.u32 	%r1, %tid.x;
	setp.ne.s32 	%p1, %r1, 0;
	@%p1 bra 	$L__BB0_2;
	cvta.to.global.u64 	%rd2, %rd1;
	// begin inline asm
	mov.u32 %r2, %smid;
	// end inline asm
	mov.u32 	%r3, %ctaid.x;
	and.b32  	%r4, %r3, 2147483632;
	mov.u32 	%r5, %cluster_ctarank;
	add.s32 	%r6, %r4, %r5;
	mul.wide.s32 	%rd3, %r6, 4;
	add.s64 	%rd4, %rd2, %rd3;
	st.global.u32 	[%rd4], %r2;
$L__BB0_2:
	ret;

}


// ===== COMPILED SASS (sm_100) =====

	.target	sm_100

	.elftype	@"ET_EXEC"


//--------------------- .note.nv.tkinfo           --------------------------
	.section	.note.nv.tkinfo,"",@"SHT_NOTE"
	.sectionflags	@"SHF_NOTE_NV_TKINFO"
	.tkinfo
        /*0018*/ 	.word	0x00000002
        /*0030*/ 	.string	""
        /*0030*/ 	.string	"ptxas"
        /*0030*/ 	.string	"Cuda compilation tools, release 13.0, V13.0.88"
        /*0030*/ 	.string	"Build cuda_13.0.r13.0/compiler.36424714_0"
        /*0030*/ 	.string	"-arch sm_100 -m 64 "



//--------------------- .note.nv.cuinfo           --------------------------
	.section	.note.nv.cuinfo,"",@"SHT_NOTE"
	.sectionflags	@"SHF_NOTE_NV_CUINFO"
        /*0018*/ 	.short	0x0002
        /*001a*/ 	.short	0x0064
        /*001c*/ 	.short	0x0082
	.zero		2


//--------------------- .nv.info                  --------------------------
	.section	.nv.info,"",@"SHT_CUDA_INFO"
	.align	4


	//----- nvinfo : EIATTR_REGCOUNT
	.align		4
        /*0000*/ 	.byte	0x04, 0x2f
        /*0002*/ 	.short	(.L_1 - .L_0)
	.align		4
.L_0:
        /*0004*/ 	.word	index@(_Z18dump_cluster_smidsPi)
        /*0008*/ 	.word	0x0000000a


	//----- nvinfo : EIATTR_FRAME_SIZE
	.align		4
.L_1:
        /*000c*/ 	.byte	0x04, 0x11
        /*000e*/ 	.short	(.L_3 - .L_2)
	.align		4
.L_2:
        /*0010*/ 	.word	index@(_Z18dump_cluster_smidsPi)
        /*0014*/ 	.word	0x00000000


	//----- nvinfo : EIATTR_MIN_STACK_SIZE
	.align		4
.L_3:
        /*0018*/ 	.byte	0x04, 0x12
        /*001a*/ 	.short	(.L_5 - .L_4)
	.align		4
.L_4:
        /*001c*/ 	.word	index@(_Z18dump_cluster_smidsPi)
        /*0020*/ 	.word	0x00000000
.L_5:


//--------------------- .nv.compat                --------------------------
	.section	.nv.compat,"",@"SHT_CUDA_COMPAT_INFO"
	.align	4
        /*0000*/ 	.byte	0x02, 0x09, 0x00, 0x00, 0x02, 0x02, 0x01, 0x00, 0x02, 0x05, 0x05, 0x00, 0x03, 0x07, 0x01, 0x01
        /*0010*/ 	.byte	0x02, 0x03, 0x00, 0x00, 0x02, 0x06, 0x01, 0x00, 0x04, 0x0b, 0x08, 0x00, 0x09, 0x00, 0x00, 0x00
        /*0020*/ 	.byte	0x00, 0x00, 0x00, 0x00


//--------------------- .nv.info._Z18dump_cluster_smidsPi --------------------------
	.section	.nv.info._Z18dump_cluster_smidsPi,"",@"SHT_CUDA_INFO"
	.sectionflags	@""
	.align	4


	//----- nvinfo : EIATTR_CUDA_API_VERSION
	.align		4
        /*0000*/ 	.byte	0x04, 0x37
        /*0002*/ 	.short	(.L_7 - .L_6)
.L_6:
        /*0004*/ 	.word	0x00000082


	//----- nvinfo : EIATTR_KPARAM_INFO
	.align		4
.L_7:
        /*0008*/ 	.byte	0x04, 0x17
        /*000a*/ 	.short	(.L_9 - .L_8)
.L_8:
        /*000c*/ 	.word	0x00000000
        /*0010*/ 	.short	0x0000
        /*0012*/ 	.short	0x0000
        /*0014*/ 	.byte	0x00, 0xf5, 0x21, 0x00


	//----- nvinfo : EIATTR_EXPLICIT_CLUSTER
	.align		4
.L_9:
        /*0018*/ 	.byte	0x01, 0x3e
	.zero		2


	//----- nvinfo : EIATTR_CTA_PER_CLUSTER
	.align		4
        /*001c*/ 	.byte	0x04, 0x3d
        /*001e*/ 	.short	(.L_11 - .L_10)
.L_10:
        /*0020*/ 	.word	0x00000010
        /*0024*/ 	.word	0x00000001
        /*0028*/ 	.word	0x00000001


	//----- nvinfo : EIATTR_SPARSE_MMA_MASK
	.align		4
.L_11:
        /*002c*/ 	.byte	0x03, 0x50
        /*002e*/ 	.short	0x0000


	//----- nvinfo : EIATTR_MAXREG_COUNT
	.align		4
        /*0030*/ 	.byte	0x03, 0x1b
        /*0032*/ 	.short	0x00ff


	//----- nvinfo : EIATTR_MERCURY_ISA_VERSION
	.align		4
        /*0034*/ 	.byte	0x03, 0x5f
        /*0036*/ 	.short	0x0101


	//----- nvinfo : EIATTR_VRC_CTA_INIT_COUNT
	.align		4
        /*0038*/ 	.byte	0x02, 0x4a
	.zero		1
	.zero		1


	//----- nvinfo : EIATTR_EXIT_INSTR_OFFSETS
	.align		4
        /*003c*/ 	.byte	0x04, 0x1c
        /*003e*/ 	.short	(.L_13 - .L_12)


	//   ....[0]....
.L_12:
        /*0040*/ 	.word	0x00000030


	//   ....[1]....
        /*0044*/ 	.word	0x000000d0


	//----- nvinfo : EIATTR_CBANK_PARAM_SIZE
	.align		4
.L_13:
        /*0048*/ 	.byte	0x03, 0x19
        /*004a*/ 	.short	0x0008


	//----- nvinfo : EIATTR_PARAM_CBANK
	.align		4
        /*004c*/ 	.byte	0x04, 0x0a
        /*004e*/ 	.short	(.L_15 - .L_14)
	.align		4
.L_14:
        /*0050*/ 	.word	index@(.nv.constant0._Z18dump_cluster_smidsPi)
        /*0054*/ 	.short	0x0380
        /*0056*/ 	.short	0x0008


	//----- nvinfo : EIATTR_SW_WAR
	.align		4
.L_15:
        /*0058*/ 	.byte	0x04, 0x36
        /*005a*/ 	.short	(.L_17 - .L_16)
.L_16:
        /*005c*/ 	.word	0x00000008
.L_17:


//--------------------- .nv.callgraph             --------------------------
	.section	.nv.callgraph,"",@"SHT_CUDA_CALLGRAPH"
	.align	4
	.sectionentsize	8
	.align		4
        /*0000*/ 	.word	0x00000000
	.align		4
        /*0004*/ 	.word	0xffffffff
	.align		4
        /*0008*/ 	.word	0x00000000
	.align		4
        /*000c*/ 	.word	0xfffffffe
	.align		4
        /*0010*/ 	.word	0x00000000
	.align		4
        /*0014*/ 	.word	0xfffffffd
	.align		4
        /*0018*/ 	.word	0x00000000
	.align		4
        /*001c*/ 	.word	0xfffffffc


//--------------------- .text._Z18dump_cluster_smidsPi --------------------------
	.section	.text._Z18dump_cluster_smidsPi,"ax",@progbits
	.align	128
        .global         _Z18dump_cluster_smidsPi
        .type           _Z18dump_cluster_smidsPi,@function
        .size           _Z18dump_cluster_smidsPi,(.L_x_1 - _Z18dump_cluster_smidsPi)
        .other          _Z18dump_cluster_smidsPi,@"STO_CUDA_ENTRY STV_DEFAULT"
_Z18dump_cluster_smidsPi:
.text._Z18dump_cluster_smidsPi:
[----:B------:R-:W-:Y:S01]  /*0000*/  LDC R1, c[0x0][0x37c] ;  /* 0x0000df00ff017b82 */ /* 0x000fe20000000800 */
[----:B------:R-:W0:Y:S02]  /*0010*/  S2R R0, SR_TID.X ;  /* 0x0000000000007919 */ /* 0x000e240000002100 */
[----:B0-----:R-:W-:-:S13]  /*0020*/  ISETP.NE.AND P0, PT, R0, RZ, PT ;  /* 0x000000ff0000720c */ /* 0x001fda0003f05270 */
[----:B------:R-:W-:Y:S05]  /*0030*/  @P0 EXIT ;  /* 0x000000000000094d */ /* 0x000fea0003800000 */
[----:B------:R-:W0:Y:S01]  /*0040*/  S2R R5, SR_CgaCtaId ;  /* 0x0000000000057919 */ /* 0x000e220000008800 */
[----:B------:R-:W1:Y:S01]  /*0050*/  S2UR UR4, SR_CTAID.X ;  /* 0x00000000000479c3 */ /* 0x000e620000002500 */
[----:B------:R-:W2:Y:S01]  /*0060*/  LDCU.64 UR6, c[0x0][0x358] ;  /* 0x00006b00ff0677ac */ /* 0x000ea20008000a00 */
[----:B------:R-:W2:Y:S06]  /*0070*/  S2R R7, SR_VIRTUALSMID ;  /* 0x0000000000077919 */ /* 0x000eac0000004300 */
[----:B------:R-:W3:Y:S01]  /*0080*/  LDC.64 R2, c[0x0][0x380] ;  /* 0x0000e000ff027b82 */ /* 0x000ee20000000a00 */
[----:B-1----:R-:W-:-:S06]  /*0090*/  ULOP3.LUT UR4, UR4, 0x7ffffff0, URZ, 0xc0, !UPT ;  /* 0x7ffffff004047892 */ /* 0x002fcc000f8ec0ff */
[----:B0-----:R-:W-:-:S05]  /*00a0*/  IADD3 R5, PT, PT, R5, UR4, RZ ;  /* 0x0000000405057c10 */ /* 0x001fca000fffe0ff */
[----:B---3--:R-:W-:-:S05]  /*00b0*/  IMAD.WIDE R2, R5, 0x4, R2 ;  /* 0x0000000405027825 */ /* 0x008fca00078e0202 */
[----:B--2---:R-:W-:Y:S01]  /*00c0*/  STG.E desc[UR6][R2.64], R7 ;  /* 0x0000000702007986 */ /* 0x004fe2000c101906 */
[----:B------:R-:W-:Y:S05]  /*00d0*/  EXIT ;  /* 0x000000000000794d */ /* 0x000fea0003800000 */
.L_x_0:
[----:B------:R-:W-:-:S00]  /*00e0*/  BRA `(.L_x_0) ;  /* 0xfffffffc00fc7947 */ /* 0x000fc0000383ffff */
[----:B------:R-:W-:-:S00]  /*00f0*/  NOP ;  /* 0x0000000000007918 */ /* 0x000fc00000000000 */
        /* <DEDUP_REMOVED lines=8> */
.L_x_1:


//--------------------- .nv.shared.reserved.0     --------------------------
	.section	.nv.shared.reserved.0,"aw",@nobits
	.weak		__nv_reservedSMEM_offset_0_alias
	.size		__nv_reservedSMEM_offset_0_alias, 0, 64
	.other		__nv_reservedSMEM_offset_0_alias,@"STO_CUDA_RESERVED_SHARED STV_DEFAULT"
__nv_reservedSMEM_offset_0_alias:
	.zero		0
	.zero		64


//--------------------- .nv.constant0._Z18dump_cluster_smidsPi --------------------------
	.section	.nv.constant0._Z18dump_cluster_smidsPi,"a",@progbits
	.sectionflags	@""
	.align	4
.nv.constant0._Z18dump_cluster_smidsPi:
	.zero		904


//--------------------- SYMBOLS --------------------------

	.type		.nv.reservedSmem.offset0,@object
	.size		.nv.reservedSmem.offset0,0x4
